//
// Generated by NVIDIA NVVM Compiler
//
// Compiler Build ID: CL-36424714
// Cuda compilation tools, release 13.0, V13.0.88
// Based on NVVM 20.0.0
//

.version 9.0
.target sm_100
.address_size 64

	// .globl	_Z3addiPfS_

.visible .entry _Z3addiPfS_(
	.param .u32 _Z3addiPfS__param_0,
	.param .u64 .ptr .align 1 _Z3addiPfS__param_1,
	.param .u64 .ptr .align 1 _Z3addiPfS__param_2
)
{
	.reg .pred 	%p<3>;
	.reg .b32 	%r<11>;
	.reg .b32 	%f<4>;
	.reg .b64 	%rd<8>;

	ld.param.u32 	%r6, [_Z3addiPfS__param_0];
	ld.param.u64 	%rd3, [_Z3addiPfS__param_1];
	ld.param.u64 	%rd4, [_Z3addiPfS__param_2];
	mov.u32 	%r7, %ctaid.x;
	mov.u32 	%r1, %ntid.x;
	mov.u32 	%r8, %tid.x;
	mad.lo.s32 	%r10, %r7, %r1, %r8;
	setp.ge.s32 	%p1, %r10, %r6;
	@%p1 bra 	$L__BB0_3;
	mov.u32 	%r9, %nctaid.x;
	mul.lo.s32 	%r3, %r1, %r9;
	cvta.to.global.u64 	%rd1, %rd3;
	cvta.to.global.u64 	%rd2, %rd4;
$L__BB0_2:
	mul.wide.s32 	%rd5, %r10, 4;
	add.s64 	%rd6, %rd1, %rd5;
	ld.global.f32 	%f1, [%rd6];
	add.s64 	%rd7, %rd2, %rd5;
	ld.global.f32 	%f2, [%rd7];
	add.f32 	%f3, %f1, %f2;
	st.global.f32 	[%rd7], %f3;
	add.s32 	%r10, %r10, %r3;
	setp.lt.s32 	%p2, %r10, %r6;
	@%p2 bra 	$L__BB0_2;
$L__BB0_3:
	ret;

}


// ===== COMPILED SASS (sm_100) =====

	.target	sm_100

	.elftype	@"ET_EXEC"


//--------------------- .note.nv.tkinfo           --------------------------
	.section	.note.nv.tkinfo,"",@"SHT_NOTE"
	.sectionflags	@"SHF_NOTE_NV_TKINFO"
	.tkinfo
        /*0018*/ 	.word	0x00000002
        /*0030*/ 	.string	""
        /*0030*/ 	.string	"ptxas"
        /*0030*/ 	.string	"Cuda compilation tools, release 13.0, V13.0.88"
        /*0030*/ 	.string	"Build cuda_13.0.r13.0/compiler.36424714_0"
        /*0030*/ 	.string	"-arch sm_100 -m 64 "



//--------------------- .note.nv.cuinfo           --------------------------
	.section	.note.nv.cuinfo,"",@"SHT_NOTE"
	.sectionflags	@"SHF_NOTE_NV_CUINFO"
        /*0018*/ 	.short	0x0002
        /*001a*/ 	.short	0x0064
        /*001c*/ 	.short	0x0082
	.zero		2


//--------------------- .nv.info                  --------------------------
	.section	.nv.info,"",@"SHT_CUDA_INFO"
	.align	4


	//----- nvinfo : EIATTR_REGCOUNT
	.align		4
        /*0000*/ 	.byte	0x04, 0x2f
        /*0002*/ 	.short	(.L_1 - .L_0)
	.align		4
.L_0:
        /*0004*/ 	.word	index@(_Z3addiPfS_)
        /*0008*/ 	.word	0x00000010


	//----- nvinfo : EIATTR_FRAME_SIZE
	.align		4
.L_1:
        /*000c*/ 	.byte	0x04, 0x11
        /*000e*/ 	.short	(.L_3 - .L_2)
	.align		4
.L_2:
        /*0010*/ 	.word	index@(_Z3addiPfS_)
        /*0014*/ 	.word	0x00000000


	//----- nvinfo : EIATTR_MIN_STACK_SIZE
	.align		4
.L_3:
        /*0018*/ 	.byte	0x04, 0x12
        /*001a*/ 	.short	(.L_5 - .L_4)
	.align		4
.L_4:
        /*001c*/ 	.word	index@(_Z3addiPfS_)
        /*0020*/ 	.word	0x00000000
.L_5:


//--------------------- .nv.compat                --------------------------
	.section	.nv.compat,"",@"SHT_CUDA_COMPAT_INFO"
	.align	4
        /*0000*/ 	.byte	0x02, 0x09, 0x00, 0x00, 0x02, 0x02, 0x01, 0x00, 0x02, 0x05, 0x05, 0x00, 0x03, 0x07, 0x01, 0x01
        /*0010*/ 	.byte	0x02, 0x03, 0x00, 0x00, 0x02, 0x06, 0x01, 0x00, 0x04, 0x0b, 0x08, 0x00, 0x09, 0x00, 0x00, 0x00
        /*0020*/ 	.byte	0x00, 0x00, 0x00, 0x00


//--------------------- .nv.info._Z3addiPfS_      --------------------------
	.section	.nv.info._Z3addiPfS_,"",@"SHT_CUDA_INFO"
	.sectionflags	@""
	.align	4


	//----- nvinfo : EIATTR_CUDA_API_VERSION
	.align		4
        /*0000*/ 	.byte	0x04, 0x37
        /*0002*/ 	.short	(.L_7 - .L_6)
.L_6:
        /*0004*/ 	.word	0x00000082


	//----- nvinfo : EIATTR_KPARAM_INFO
	.align		4
.L_7:
        /*0008*/ 	.byte	0x04, 0x17
        /*000a*/ 	.short	(.L_9 - .L_8)
.L_8:
        /*000c*/ 	.word	0x00000000
        /*0010*/ 	.short	0x0002
        /*0012*/ 	.short	0x0010
        /*0014*/ 	.byte	0x00, 0xf5, 0x21, 0x00


	//----- nvinfo : EIATTR_KPARAM_INFO
	.align		4
.L_9:
        /*0018*/ 	.byte	0x04, 0x17
        /*001a*/ 	.short	(.L_11 - .L_10)
.L_10:
        /*001c*/ 	.word	0x00000000
        /*0020*/ 	.short	0x0001
        /*0022*/ 	.short	0x0008
        /*0024*/ 	.byte	0x00, 0xf5, 0x21, 0x00


	//----- nvinfo : EIATTR_KPARAM_INFO
	.align		4
.L_11:
        /*0028*/ 	.byte	0x04, 0x17
        /*002a*/ 	.short	(.L_13 - .L_12)
.L_12:
        /*002c*/ 	.word	0x00000000
        /*0030*/ 	.short	0x0000
        /*0032*/ 	.short	0x0000
        /*0034*/ 	.byte	0x00, 0xf0, 0x11, 0x00


	//----- nvinfo : EIATTR_SPARSE_MMA_MASK
	.align		4
.L_13:
        /*0038*/ 	.byte	0x03, 0x50
        /*003a*/ 	.short	0x0000


	//----- nvinfo : EIATTR_MAXREG_COUNT
	.align		4
        /*003c*/ 	.byte	0x03, 0x1b
        /*003e*/ 	.short	0x00ff


	//----- nvinfo : EIATTR_MERCURY_ISA_VERSION
	.align		4
        /*0040*/ 	.byte	0x03, 0x5f
        /*0042*/ 	.short	0x0101


	//----- nvinfo : EIATTR_VRC_CTA_INIT_COUNT
	.align		4
        /*0044*/ 	.byte	0x02, 0x4a
	.zero		1
	.zero		1


	//----- nvinfo : EIATTR_EXIT_INSTR_OFFSETS
	.align		4
        /*0048*/ 	.byte	0x04, 0x1c
        /*004a*/ 	.short	(.L_15 - .L_14)


	//   ....[0]....
.L_14:
        /*004c*/ 	.word	0x00000070


	//   ....[1]....
        /*0050*/ 	.word	0x00000160


	//----- nvinfo : EIATTR_CRS_STACK_SIZE
	.align		4
.L_15:
        /*0054*/ 	.byte	0x04, 0x1e
        /*0056*/ 	.short	(.L_17 - .L_16)
.L_16:
        /*0058*/ 	.word	0x00000000


	//----- nvinfo : EIATTR_CBANK_PARAM_SIZE
	.align		4
.L_17:
        /*005c*/ 	.byte	0x03, 0x19
        /*005e*/ 	.short	0x0018


	//----- nvinfo : EIATTR_PARAM_CBANK
	.align		4
        /*0060*/ 	.byte	0x04, 0x0a
        /*0062*/ 	.short	(.L_19 - .L_18)
	.align		4
.L_18:
        /*0064*/ 	.word	index@(.nv.constant0._Z3addiPfS_)
        /*0068*/ 	.short	0x0380
        /*006a*/ 	.short	0x0018


	//----- nvinfo : EIATTR_SW_WAR
	.align		4
.L_19:
        /*006c*/ 	.byte	0x04, 0x36
        /*006e*/ 	.short	(.L_21 - .L_20)
.L_20:
        /*0070*/ 	.word	0x00000008
.L_21:


//--------------------- .nv.callgraph             --------------------------
	.section	.nv.callgraph,"",@"SHT_CUDA_CALLGRAPH"
	.align	4
	.sectionentsize	8
	.align		4
        /*0000*/ 	.word	0x00000000
	.align		4
        /*0004*/ 	.word	0xffffffff
	.align		4
        /*0008*/ 	.word	0x00000000
	.align		4
        /*000c*/ 	.word	0xfffffffe
	.align		4
        /*0010*/ 	.word	0x00000000
	.align		4
        /*0014*/ 	.word	0xfffffffd
	.align		4
        /*0018*/ 	.word	0x00000000
	.align		4
        /*001c*/ 	.word	0xfffffffc


//--------------------- .text._Z3addiPfS_         --------------------------
	.section	.text._Z3addiPfS_,"ax",@progbits
	.align	128
        .global         _Z3addiPfS_
        .type           _Z3addiPfS_,@function
        .size           _Z3addiPfS_,(.L_x_2 - _Z3addiPfS_)
        .other          _Z3addiPfS_,@"STO_CUDA_ENTRY STV_DEFAULT"
_Z3addiPfS_:
.text._Z3addiPfS_:
[----:B------:R-:W-:Y:S01]  /*0000*/  LDC R1, c[0x0][0x37c] ;  /* 0x0000df00ff017b82 */ /* 0x000fe20000000800 */
[----:B------:R-:W0:Y:S07]  /*0010*/  S2R R0, SR_TID.X ;  /* 0x0000000000007919 */ /* 0x000e2e0000002100 */
[----:B------:R-:W0:Y:S01]  /*0020*/  S2UR UR4, SR_CTAID.X ;  /* 0x00000000000479c3 */ /* 0x000e220000002500 */
[----:B------:R-:W1:Y:S07]  /*0030*/  LDCU UR5, c[0x0][0x380] ;  /* 0x00007000ff0577ac */ /* 0x000e6e0008000800 */
[----:B------:R-:W0:Y:S02]  /*0040*/  LDC R11, c[0x0][0x360] ;  /* 0x0000d800ff0b7b82 */ /* 0x000e240000000800 */
[----:B0-----:R-:W-:-:S05]  /*0050*/  IMAD R0, R11, UR4, R0 ;  /* 0x000000040b007c24 */ /* 0x001fca000f8e0200 */
[----:B-1----:R-:W-:-:S13]  /*0060*/  ISETP.GE.AND P0, PT, R0, UR5, PT ;  /* 0x0000000500007c0c */ /* 0x002fda000bf06270 */
[----:B------:R-:W-:Y:S05]  /*0070*/  @P0 EXIT ;  /* 0x000000000000094d */ /* 0x000fea0003800000 */
[----:B------:R-:W0:Y:S01]  /*0080*/  LDC.64 R6, c[0x0][0x388] ;  /* 0x0000e200ff067b82 */ /* 0x000e220000000a00 */
[----:B------:R-:W1:Y:S01]  /*0090*/  LDCU UR4, c[0x0][0x370] ;  /* 0x00006e00ff0477ac */ /* 0x000e620008000800 */
[----:B------:R-:W2:Y:S06]  /*00a0*/  LDCU.64 UR6, c[0x0][0x358] ;  /* 0x00006b00ff0677ac */ /* 0x000eac0008000a00 */
[----:B------:R-:W3:Y:S01]  /*00b0*/  LDC.64 R8, c[0x0][0x390] ;  /* 0x0000e400ff087b82 */ /* 0x000ee20000000a00 */
[----:B-1----:R-:W-:-:S07]  /*00c0*/  IMAD R11, R11, UR4, RZ ;  /* 0x000000040b0b7c24 */ /* 0x002fce000f8e02ff */
.L_x_0:
[----:B0-----:R-:W-:-:S04]  /*00d0*/  IMAD.WIDE R2, R0, 0x4, R6 ;  /* 0x0000000400027825 */ /* 0x001fc800078e0206 */
[----:B-1-3--:R-:W-:Y:S02]  /*00e0*/  IMAD.WIDE R4, R0, 0x4, R8 ;  /* 0x0000000400047825 */ /* 0x00afe400078e0208 */
[----:B--2---:R-:W2:Y:S04]  /*00f0*/  LDG.E R2, desc[UR6][R2.64] ;  /* 0x0000000602027981 */ /* 0x004ea8000c1e1900 */
[----:B------:R-:W2:Y:S01]  /*0100*/  LDG.E R13, desc[UR6][R4.64] ;  /* 0x00000006040d7981 */ /* 0x000ea2000c1e1900 */
[----:B------:R-:W-:-:S04]  /*0110*/  IADD3 R0, PT, PT, R11, R0, RZ ;  /* 0x000000000b007210 */ /* 0x000fc80007ffe0ff */
[----:B------:R-:W-:Y:S01]  /*0120*/  ISETP.GE.AND P0, PT, R0, UR5, PT ;  /* 0x0000000500007c0c */ /* 0x000fe2000bf06270 */
[----:B--2---:R-:W-:-:S05]  /*0130*/  FADD R13, R2, R13 ;  /* 0x0000000d020d7221 */ /* 0x004fca0000000000 */
[----:B------:R1:W-:Y:S07]  /*0140*/  STG.E desc[UR6][R4.64], R13 ;  /* 0x0000000d04007986 */ /* 0x0003ee000c101906 */
[----:B------:R-:W-:Y:S05]  /*0150*/  @!P0 BRA `(.L_x_0) ;  /* 0xfffffffc00dc8947 */ /* 0x000fea000383ffff */
[----:B------:R-:W-:Y:S05]  /*0160*/  EXIT ;  /* 0x000000000000794d */ /* 0x000fea0003800000 */
.L_x_1:
[----:B------:R-:W-:-:S00]  /*0170*/  BRA `(.L_x_1) ;  /* 0xfffffffc00fc7947 */ /* 0x000fc0000383ffff */
[----:B------:R-:W-:-:S00]  /*0180*/  NOP ;  /* 0x0000000000007918 */ /* 0x000fc00000000000 */
[----:B------:R-:W-:-:S00]  /*0190*/  NOP ;  /* 0x0000000000007918 */ /* 0x000fc00000000000 */
[----:B------:R-:W-:-:S00]  /*01a0*/  NOP ;  /* 0x0000000000007918 */ /* 0x000fc00000000000 */
[----:B------:R-:W-:-:S00]  /*01b0*/  NOP ;  /* 0x0000000000007918 */ /* 0x000fc00000000000 */
[----:B------:R-:W-:-:S00]  /*01c0*/  NOP ;  /* 0x0000000000007918 */ /* 0x000fc00000000000 */
[----:B------:R-:W-:-:S00]  /*01d0*/  NOP ;  /* 0x0000000000007918 */ /* 0x000fc00000000000 */
[----:B------:R-:W-:-:S00]  /*01e0*/  NOP ;  /* 0x0000000000007918 */ /* 0x000fc00000000000 */
[----:B------:R-:W-:-:S00]  /*01f0*/  NOP ;  /* 0x0000000000007918 */ /* 0x000fc00000000000 */
.L_x_2:


//--------------------- .nv.shared.reserved.0     --------------------------
	.section	.nv.shared.reserved.0,"aw",@nobits
	.weak		__nv_reservedSMEM_offset_0_alias
	.size		__nv_reservedSMEM_offset_0_alias, 0, 64
	.other		__nv_reservedSMEM_offset_0_alias,@"STO_CUDA_RESERVED_SHARED STV_DEFAULT"
__nv_reservedSMEM_offset_0_alias:
	.zero		0
	.zero		64


//--------------------- .nv.constant0._Z3addiPfS_ --------------------------
	.section	.nv.constant0._Z3addiPfS_,"a",@progbits
	.sectionflags	@""
	.align	4
.nv.constant0._Z3addiPfS_:
	.zero		920


//--------------------- SYMBOLS --------------------------

	.type		.nv.reservedSmem.offset0,@object
	.size		.nv.reservedSmem.offset0,0x4
